	.headerflags	@"EF_CUDA_TEXMODE_UNIFIED EF_CUDA_64BIT_ADDRESS EF_CUDA_ACCELERATORS EF_CUDA_SM90 EF_CUDA_VIRTUAL_SM(EF_CUDA_SM90)"
	.elftype	@"ET_EXEC"


//--------------------- .nv.info                  --------------------------
	.section	.nv.info,"",@"SHT_CUDA_INFO"
	.align	4


	//----- nvinfo : EIATTR_REGCOUNT
	.align		4
        /*0000*/ 	.byte	0x04, 0x2f
        /*0002*/ 	.short	(.L_1 - .L_0)
	.align		4
.L_0:
        /*0004*/ 	.word	index@(triton_poi_fused__to_copy_arange_clamp_mul_sub_26)
        /*0008*/ 	.word	0x0000000c


	//----- nvinfo : EIATTR_MIN_STACK_SIZE
	.align		4
.L_1:
        /*000c*/ 	.byte	0x04, 0x12
        /*000e*/ 	.short	(.L_3 - .L_2)
	.align		4
.L_2:
        /*0010*/ 	.word	index@(triton_poi_fused__to_copy_arange_clamp_mul_sub_26)
        /*0014*/ 	.word	0x00000000


	//----- nvinfo : EIATTR_FRAME_SIZE
	.align		4
.L_3:
        /*0018*/ 	.byte	0x04, 0x11
        /*001a*/ 	.short	(.L_5 - .L_4)
	.align		4
.L_4:
        /*001c*/ 	.word	index@(triton_poi_fused__to_copy_arange_clamp_mul_sub_26)
        /*0020*/ 	.word	0x00000000


	//----- nvinfo : EIATTR_MIN_STACK_SIZE
	.align		4
.L_5:
        /*0024*/ 	.byte	0x04, 0x12
        /*0026*/ 	.short	(.L_7 - .L_6)
	.align		4
.L_6:
        /*0028*/ 	.word	index@(triton_poi_fused__to_copy_arange_clamp_mul_sub_26)
        /*002c*/ 	.word	0x00000000
.L_7:


//--------------------- .nv.info.triton_poi_fused__to_copy_arange_clamp_mul_sub_26 --------------------------
	.section	.nv.info.triton_poi_fused__to_copy_arange_clamp_mul_sub_26,"",@"SHT_CUDA_INFO"
	.sectionflags	@""
	.align	4


	//----- nvinfo : EIATTR_CUDA_API_VERSION
	.align		4
        /*0000*/ 	.byte	0x04, 0x37
        /*0002*/ 	.short	(.L_9 - .L_8)
.L_8:
        /*0004*/ 	.word	0x0000007c


	//----- nvinfo : EIATTR_KPARAM_INFO
	.align		4
.L_9:
        /*0008*/ 	.byte	0x04, 0x17
        /*000a*/ 	.short	(.L_11 - .L_10)
.L_10:
        /*000c*/ 	.word	0x00000000
        /*0010*/ 	.short	0x0001
        /*0012*/ 	.short	0x0008
        /*0014*/ 	.byte	0x00, 0xf0, 0x11, 0x00


	//----- nvinfo : EIATTR_KPARAM_INFO
	.align		4
.L_11:
        /*0018*/ 	.byte	0x04, 0x17
        /*001a*/ 	.short	(.L_13 - .L_12)
.L_12:
        /*001c*/ 	.word	0x00000000
        /*0020*/ 	.short	0x0000
        /*0022*/ 	.short	0x0000
        /*0024*/ 	.byte	0x00, 0xf4, 0x21, 0x00


	//----- nvinfo : EIATTR_SPARSE_MMA_MASK
	.align		4
.L_13:
        /*0028*/ 	.byte	0x03, 0x50
        /*002a*/ 	.short	0x0000


	//----- nvinfo : EIATTR_MAXREG_COUNT
	.align		4
        /*002c*/ 	.byte	0x03, 0x1b
        /*002e*/ 	.short	0x00ff


	//----- nvinfo : EIATTR_EXIT_INSTR_OFFSETS
	.align		4
        /*0030*/ 	.byte	0x04, 0x1c
        /*0032*/ 	.short	(.L_15 - .L_14)


	//   ....[0]....
.L_14:
        /*0034*/ 	.word	0x00000160


	//   ....[1]....
        /*0038*/ 	.word	0x00000190


	//----- nvinfo : EIATTR_REQNTID
	.align		4
.L_15:
        /*003c*/ 	.byte	0x04, 0x10
        /*003e*/ 	.short	(.L_17 - .L_16)
.L_16:
        /*0040*/ 	.word	0x00000020
        /*0044*/ 	.word	0x00000001
        /*0048*/ 	.word	0x00000001


	//----- nvinfo : EIATTR_CBANK_PARAM_SIZE
	.align		4
.L_17:
        /*004c*/ 	.byte	0x03, 0x19
        /*004e*/ 	.short	0x000c


	//----- nvinfo : EIATTR_PARAM_CBANK
	.align		4
        /*0050*/ 	.byte	0x04, 0x0a
        /*0052*/ 	.short	(.L_19 - .L_18)
	.align		4
.L_18:
        /*0054*/ 	.word	index@(.nv.constant0.triton_poi_fused__to_copy_arange_clamp_mul_sub_26)
        /*0058*/ 	.short	0x0210
        /*005a*/ 	.short	0x000c


	//----- nvinfo : EIATTR_SW_WAR
	.align		4
.L_19:
        /*005c*/ 	.byte	0x04, 0x36
        /*005e*/ 	.short	(.L_21 - .L_20)
.L_20:
        /*0060*/ 	.word	0x00000008
.L_21:


//--------------------- .nv.callgraph             --------------------------
	.section	.nv.callgraph,"",@"SHT_CUDA_CALLGRAPH"
	.align	4
	.sectionentsize	8
	.align		4
        /*0000*/ 	.word	0x00000000
	.align		4
        /*0004*/ 	.word	0xffffffff
	.align		4
        /*0008*/ 	.word	0x00000000
	.align		4
        /*000c*/ 	.word	0xfffffffe
	.align		4
        /*0010*/ 	.word	0x00000000
	.align		4
        /*0014*/ 	.word	0xfffffffd
	.align		4
        /*0018*/ 	.word	0x00000000
	.align		4
        /*001c*/ 	.word	0xfffffffc


//--------------------- .text.triton_poi_fused__to_copy_arange_clamp_mul_sub_26 --------------------------
	.section	.text.triton_poi_fused__to_copy_arange_clamp_mul_sub_26,"ax",@progbits
	.align	128
        .global         triton_poi_fused__to_copy_arange_clamp_mul_sub_26
        .type           triton_poi_fused__to_copy_arange_clamp_mul_sub_26,@function
        .size           triton_poi_fused__to_copy_arange_clamp_mul_sub_26,(.L_x_1 - triton_poi_fused__to_copy_arange_clamp_mul_sub_26)
        .other          triton_poi_fused__to_copy_arange_clamp_mul_sub_26,@"STO_CUDA_ENTRY STV_DEFAULT"
triton_poi_fused__to_copy_arange_clamp_mul_sub_26:
.text.triton_poi_fused__to_copy_arange_clamp_mul_sub_26:
[----:B------:R-:W0:Y:S02]  /*0000*/  LDC R1, c[0x0][0x28] ;  /* 0x00000a00ff017b82 */ /* 0x000e240000000800 */
[----:B------:R-:W1:Y:S01]  /*0010*/  S2R R0, SR_TID.X ;  /* 0x0000000000007919 */ /* 0x000e620000002100 */
[----:B------:R-:W2:Y:S01]  /*0020*/  S2R R5, SR_CTAID.X ;  /* 0x0000000000057919 */ /* 0x000ea20000002500 */
[----:B-1----:R-:W-:-:S05]  /*0030*/  IMAD.SHL.U32 R0, R0, 0x2, RZ ;  /* 0x0000000200007824 */ /* 0x002fca00078e00ff */
[----:B------:R-:W-:-:S05]  /*0040*/  LOP3.LUT R0, R0, 0x3e, RZ, 0xc0, !PT ;  /* 0x0000003e00007812 */ /* 0x000fca00078ec0ff */
[----:B--2---:R-:W-:-:S04]  /*0050*/  IMAD R5, R5, 0x40, R0 ;  /* 0x0000004005057824 */ /* 0x004fc800078e0200 */
[C---:B------:R-:W-:Y:S01]  /*0060*/  VIADD R0, R5.reuse, 0x1 ;  /* 0x0000000105007836 */ /* 0x040fe20000000000 */
[----:B------:R-:W-:Y:S02]  /*0070*/  I2FP.F32.S32 R2, R5 ;  /* 0x0000000500027245 */ /* 0x000fe40000201400 */
[----:B------:R-:W-:Y:S02]  /*0080*/  ISETP.GE.AND P0, PT, R5, 0x40, PT ;  /* 0x000000400500780c */ /* 0x000fe40003f06270 */
[----:B------:R-:W-:Y:S01]  /*0090*/  I2FP.F32.S32 R0, R0 ;  /* 0x0000000000007245 */ /* 0x000fe20000201400 */
[----:B------:R-:W-:-:S04]  /*00a0*/  FMUL R2, R2, 0.4920634925365447998 ;  /* 0x3efbefbf02027820 */ /* 0x000fc80000400000 */
[----:B------:R-:W-:Y:S01]  /*00b0*/  FMUL R0, R0, 0.4920634925365447998 ;  /* 0x3efbefbf00007820 */ /* 0x000fe20000400000 */
[----:B------:R-:W-:Y:S02]  /*00c0*/  FMNMX R4, RZ, R2, !PT ;  /* 0x00000002ff047209 */ /* 0x000fe40007800000 */
[----:B------:R-:W1:Y:S02]  /*00d0*/  LDC.64 R2, c[0x0][0x210] ;  /* 0x00008400ff027b82 */ /* 0x000e640000000a00 */
[----:B------:R-:W-:Y:S01]  /*00e0*/  FMNMX R0, RZ, R0, !PT ;  /* 0x00000000ff007209 */ /* 0x000fe20007800000 */
[----:B------:R-:W2:Y:S08]  /*00f0*/  F2I.TRUNC.NTZ R6, R4 ;  /* 0x0000000400067305 */ /* 0x000eb0000020f100 */
[----:B------:R-:W3:Y:S01]  /*0100*/  F2I.TRUNC.NTZ R7, R0 ;  /* 0x0000000000077305 */ /* 0x000ee2000020f100 */
[----:B--2---:R-:W-:-:S05]  /*0110*/  I2FP.F32.S32 R9, R6 ;  /* 0x0000000600097245 */ /* 0x004fca0000201400 */
[----:B------:R-:W-:Y:S01]  /*0120*/  FADD.SAT R6, R4, -R9 ;  /* 0x8000000904067221 */ /* 0x000fe20000002000 */
[----:B-1----:R-:W-:Y:S01]  /*0130*/  IMAD.WIDE R2, R5, 0x4, R2 ;  /* 0x0000000405027825 */ /* 0x002fe200078e0202 */
[----:B---3--:R-:W-:-:S05]  /*0140*/  I2FP.F32.S32 R7, R7 ;  /* 0x0000000700077245 */ /* 0x008fca0000201400 */
[----:B------:R-:W-:Y:S01]  /*0150*/  FADD.SAT R7, R0, -R7 ;  /* 0x8000000700077221 */ /* 0x000fe20000002000 */
[----:B------:R-:W-:Y:S06]  /*0160*/  @P0 EXIT ;  /* 0x000000000000094d */ /* 0x000fec0003800000 */
[----:B------:R-:W-:Y:S02]  /*0170*/  ULDC.64 UR4, c[0x0][0x208] ;  /* 0x0000820000047ab9 */ /* 0x000fe40000000a00 */
[----:B------:R-:W-:Y:S01]  /*0180*/  STG.E.64 desc[UR4][R2.64], R6 ;  /* 0x0000000602007986 */ /* 0x000fe2000c101b04 */
[----:B------:R-:W-:Y:S05]  /*0190*/  EXIT ;  /* 0x000000000000794d */ /* 0x000fea0003800000 */
.L_x_0:
[----:B------:R-:W-:-:S00]  /*01a0*/  BRA `(.L_x_0) ;  /* 0xfffffffc00fc7947 */ /* 0x000fc0000383ffff */
[----:B------:R-:W-:-:S00]  /*01b0*/  NOP ;  /* 0x0000000000007918 */ /* 0x000fc00000000000 */
        /* <DEDUP_REMOVED lines=12> */
.L_x_1:


//--------------------- .nv.constant0.triton_poi_fused__to_copy_arange_clamp_mul_sub_26 --------------------------
	.section	.nv.constant0.triton_poi_fused__to_copy_arange_clamp_mul_sub_26,"a",@progbits
	.sectionflags	@""
	.align	4
.nv.constant0.triton_poi_fused__to_copy_arange_clamp_mul_sub_26:
	.zero		540
